//
// Generated by NVIDIA NVVM Compiler
//
// Compiler Build ID: CL-36424714
// Cuda compilation tools, release 13.0, V13.0.88
// Based on NVVM 20.0.0
//

.version 9.0
.target sm_100
.address_size 64

	// .globl	_Z18deviceSumReductionPiS_i
// _ZZ18deviceSumReductionPiS_iE10partialSum has been demoted

.visible .entry _Z18deviceSumReductionPiS_i(
	.param .u64 .ptr .align 1 _Z18deviceSumReductionPiS_i_param_0,
	.param .u64 .ptr .align 1 _Z18deviceSumReductionPiS_i_param_1,
	.param .u32 _Z18deviceSumReductionPiS_i_param_2
)
{
	.reg .pred 	%p<3>;
	.reg .b32 	%r<23>;
	.reg .b64 	%rd<7>;
	// demoted variable
	.shared .align 4 .b8 _ZZ18deviceSumReductionPiS_iE10partialSum[32];
	ld.param.u64 	%rd1, [_Z18deviceSumReductionPiS_i_param_0];
	cvta.to.global.u64 	%rd2, %rd1;
	mov.u32 	%r1, %tid.x;
	mov.u32 	%r6, %ctaid.x;
	mov.u32 	%r22, %ntid.x;
	mul.lo.s32 	%r7, %r6, %r22;
	shl.b32 	%r8, %r7, 1;
	add.s32 	%r9, %r8, %r1;
	mul.wide.u32 	%rd3, %r9, 4;
	add.s64 	%rd4, %rd2, %rd3;
	ld.global.u32 	%r10, [%rd4];
	shl.b32 	%r11, %r1, 2;
	mov.u32 	%r12, _ZZ18deviceSumReductionPiS_iE10partialSum;
	add.s32 	%r3, %r12, %r11;
	st.shared.u32 	[%r3], %r10;
	add.s32 	%r13, %r9, %r22;
	mul.wide.u32 	%rd5, %r13, 4;
	add.s64 	%rd6, %rd2, %rd5;
	ld.global.u32 	%r14, [%rd6];
	shl.b32 	%r15, %r22, 2;
	add.s32 	%r16, %r3, %r15;
	st.shared.u32 	[%r16], %r14;
$L__BB0_1:
	bar.sync 	0;
	setp.ge.u32 	%p1, %r1, %r22;
	@%p1 bra 	$L__BB0_3;
	shl.b32 	%r17, %r22, 2;
	add.s32 	%r18, %r3, %r17;
	ld.shared.u32 	%r19, [%r18];
	ld.shared.u32 	%r20, [%r3];
	add.s32 	%r21, %r20, %r19;
	st.shared.u32 	[%r3], %r21;
$L__BB0_3:
	shr.u32 	%r5, %r22, 1;
	setp.gt.u32 	%p2, %r22, 1;
	mov.u32 	%r22, %r5;
	@%p2 bra 	$L__BB0_1;
	ret;

}


// ===== COMPILED SASS (sm_100) =====

	.target	sm_100

	.elftype	@"ET_EXEC"


//--------------------- .note.nv.tkinfo           --------------------------
	.section	.note.nv.tkinfo,"",@"SHT_NOTE"
	.sectionflags	@"SHF_NOTE_NV_TKINFO"
	.tkinfo
        /*0018*/ 	.word	0x00000002
        /*0030*/ 	.string	""
        /*0030*/ 	.string	"ptxas"
        /*0030*/ 	.string	"Cuda compilation tools, release 13.0, V13.0.88"
        /*0030*/ 	.string	"Build cuda_13.0.r13.0/compiler.36424714_0"
        /*0030*/ 	.string	"-arch sm_100 -m 64 "



//--------------------- .note.nv.cuinfo           --------------------------
	.section	.note.nv.cuinfo,"",@"SHT_NOTE"
	.sectionflags	@"SHF_NOTE_NV_CUINFO"
        /*0018*/ 	.short	0x0002
        /*001a*/ 	.short	0x0064
        /*001c*/ 	.short	0x0082
	.zero		2


//--------------------- .nv.info                  --------------------------
	.section	.nv.info,"",@"SHT_CUDA_INFO"
	.align	4


	//----- nvinfo : EIATTR_REGCOUNT
	.align		4
        /*0000*/ 	.byte	0x04, 0x2f
        /*0002*/ 	.short	(.L_1 - .L_0)
	.align		4
.L_0:
        /*0004*/ 	.word	index@(_Z18deviceSumReductionPiS_i)
        /*0008*/ 	.word	0x0000000e


	//----- nvinfo : EIATTR_FRAME_SIZE
	.align		4
.L_1:
        /*000c*/ 	.byte	0x04, 0x11
        /*000e*/ 	.short	(.L_3 - .L_2)
	.align		4
.L_2:
        /*0010*/ 	.word	index@(_Z18deviceSumReductionPiS_i)
        /*0014*/ 	.word	0x00000000


	//----- nvinfo : EIATTR_MIN_STACK_SIZE
	.align		4
.L_3:
        /*0018*/ 	.byte	0x04, 0x12
        /*001a*/ 	.short	(.L_5 - .L_4)
	.align		4
.L_4:
        /*001c*/ 	.word	index@(_Z18deviceSumReductionPiS_i)
        /*0020*/ 	.word	0x00000000
.L_5:


//--------------------- .nv.compat                --------------------------
	.section	.nv.compat,"",@"SHT_CUDA_COMPAT_INFO"
	.align	4
        /*0000*/ 	.byte	0x02, 0x09, 0x00, 0x00, 0x02, 0x02, 0x01, 0x00, 0x02, 0x05, 0x05, 0x00, 0x03, 0x07, 0x01, 0x01
        /*0010*/ 	.byte	0x02, 0x03, 0x00, 0x00, 0x02, 0x06, 0x01, 0x00, 0x04, 0x0b, 0x08, 0x00, 0x09, 0x00, 0x00, 0x00
        /*0020*/ 	.byte	0x00, 0x00, 0x00, 0x00


//--------------------- .nv.info._Z18deviceSumReductionPiS_i --------------------------
	.section	.nv.info._Z18deviceSumReductionPiS_i,"",@"SHT_CUDA_INFO"
	.sectionflags	@""
	.align	4


	//----- nvinfo : EIATTR_CUDA_API_VERSION
	.align		4
        /*0000*/ 	.byte	0x04, 0x37
        /*0002*/ 	.short	(.L_7 - .L_6)
.L_6:
        /*0004*/ 	.word	0x00000082


	//----- nvinfo : EIATTR_KPARAM_INFO
	.align		4
.L_7:
        /*0008*/ 	.byte	0x04, 0x17
        /*000a*/ 	.short	(.L_9 - .L_8)
.L_8:
        /*000c*/ 	.word	0x00000000
        /*0010*/ 	.short	0x0002
        /*0012*/ 	.short	0x0010
        /*0014*/ 	.byte	0x00, 0xf0, 0x11, 0x00


	//----- nvinfo : EIATTR_KPARAM_INFO
	.align		4
.L_9:
        /*0018*/ 	.byte	0x04, 0x17
        /*001a*/ 	.short	(.L_11 - .L_10)
.L_10:
        /*001c*/ 	.word	0x00000000
        /*0020*/ 	.short	0x0001
        /*0022*/ 	.short	0x0008
        /*0024*/ 	.byte	0x00, 0xf5, 0x21, 0x00


	//----- nvinfo : EIATTR_KPARAM_INFO
	.align		4
.L_11:
        /*0028*/ 	.byte	0x04, 0x17
        /*002a*/ 	.short	(.L_13 - .L_12)
.L_12:
        /*002c*/ 	.word	0x00000000
        /*0030*/ 	.short	0x0000
        /*0032*/ 	.short	0x0000
        /*0034*/ 	.byte	0x00, 0xf5, 0x21, 0x00


	//----- nvinfo : EIATTR_SPARSE_MMA_MASK
	.align		4
.L_13:
        /*0038*/ 	.byte	0x03, 0x50
        /*003a*/ 	.short	0x0000


	//----- nvinfo : EIATTR_MAXREG_COUNT
	.align		4
        /*003c*/ 	.byte	0x03, 0x1b
        /*003e*/ 	.short	0x00ff


	//----- nvinfo : EIATTR_NUM_BARRIERS
	.align		4
        /*0040*/ 	.byte	0x02, 0x4c
        /*0042*/ 	.byte	0x01
	.zero		1


	//----- nvinfo : EIATTR_MERCURY_ISA_VERSION
	.align		4
        /*0044*/ 	.byte	0x03, 0x5f
        /*0046*/ 	.short	0x0101


	//----- nvinfo : EIATTR_VRC_CTA_INIT_COUNT
	.align		4
        /*0048*/ 	.byte	0x02, 0x4a
	.zero		1
	.zero		1


	//----- nvinfo : EIATTR_EXIT_INSTR_OFFSETS
	.align		4
        /*004c*/ 	.byte	0x04, 0x1c
        /*004e*/ 	.short	(.L_15 - .L_14)


	//   ....[0]....
.L_14:
        /*0050*/ 	.word	0x000001e0


	//----- nvinfo : EIATTR_CBANK_PARAM_SIZE
	.align		4
.L_15:
        /*0054*/ 	.byte	0x03, 0x19
        /*0056*/ 	.short	0x0014


	//----- nvinfo : EIATTR_PARAM_CBANK
	.align		4
        /*0058*/ 	.byte	0x04, 0x0a
        /*005a*/ 	.short	(.L_17 - .L_16)
	.align		4
.L_16:
        /*005c*/ 	.word	index@(.nv.constant0._Z18deviceSumReductionPiS_i)
        /*0060*/ 	.short	0x0380
        /*0062*/ 	.short	0x0014


	//----- nvinfo : EIATTR_SW_WAR
	.align		4
.L_17:
        /*0064*/ 	.byte	0x04, 0x36
        /*0066*/ 	.short	(.L_19 - .L_18)
.L_18:
        /*0068*/ 	.word	0x00000008
.L_19:


//--------------------- .nv.callgraph             --------------------------
	.section	.nv.callgraph,"",@"SHT_CUDA_CALLGRAPH"
	.align	4
	.sectionentsize	8
	.align		4
        /*0000*/ 	.word	0x00000000
	.align		4
        /*0004*/ 	.word	0xffffffff
	.align		4
        /*0008*/ 	.word	0x00000000
	.align		4
        /*000c*/ 	.word	0xfffffffe
	.align		4
        /*0010*/ 	.word	0x00000000
	.align		4
        /*0014*/ 	.word	0xfffffffd
	.align		4
        /*0018*/ 	.word	0x00000000
	.align		4
        /*001c*/ 	.word	0xfffffffc


//--------------------- .text._Z18deviceSumReductionPiS_i --------------------------
	.section	.text._Z18deviceSumReductionPiS_i,"ax",@progbits
	.align	128
        .global         _Z18deviceSumReductionPiS_i
        .type           _Z18deviceSumReductionPiS_i,@function
        .size           _Z18deviceSumReductionPiS_i,(.L_x_2 - _Z18deviceSumReductionPiS_i)
        .other          _Z18deviceSumReductionPiS_i,@"STO_CUDA_ENTRY STV_DEFAULT"
_Z18deviceSumReductionPiS_i:
.text._Z18deviceSumReductionPiS_i:
[----:B------:R-:W-:Y:S01]  /*0000*/  LDC R1, c[0x0][0x37c] ;  /* 0x0000df00ff017b82 */ /* 0x000fe20000000800 */
[----:B------:R-:W0:Y:S07]  /*0010*/  S2R R11, SR_TID.X ;  /* 0x00000000000b7919 */ /* 0x000e2e0000002100 */
[----:B------:R-:W1:Y:S01]  /*0020*/  S2UR UR6, SR_CTAID.X ;  /* 0x00000000000679c3 */ /* 0x000e620000002500 */
[----:B------:R-:W2:Y:S07]  /*0030*/  LDCU.64 UR4, c[0x0][0x358] ;  /* 0x00006b00ff0477ac */ /* 0x000eae0008000a00 */
[----:B------:R-:W1:Y:S08]  /*0040*/  LDC R6, c[0x0][0x360] ;  /* 0x0000d800ff067b82 */ /* 0x000e700000000800 */
[----:B------:R-:W3:Y:S01]  /*0050*/  LDC.64 R4, c[0x0][0x380] ;  /* 0x0000e000ff047b82 */ /* 0x000ee20000000a00 */
[----:B-1----:R-:W-:-:S04]  /*0060*/  IMAD R0, R6, UR6, RZ ;  /* 0x0000000606007c24 */ /* 0x002fc8000f8e02ff */
[----:B0-----:R-:W-:-:S05]  /*0070*/  IMAD R3, R0, 0x2, R11 ;  /* 0x0000000200037824 */ /* 0x001fca00078e020b */
[C---:B------:R-:W-:Y:S01]  /*0080*/  IADD3 R7, PT, PT, R3.reuse, R6, RZ ;  /* 0x0000000603077210 */ /* 0x040fe20007ffe0ff */
[----:B---3--:R-:W-:-:S04]  /*0090*/  IMAD.WIDE.U32 R2, R3, 0x4, R4 ;  /* 0x0000000403027825 */ /* 0x008fc800078e0004 */
[----:B------:R-:W-:Y:S02]  /*00a0*/  IMAD.WIDE.U32 R4, R7, 0x4, R4 ;  /* 0x0000000407047825 */ /* 0x000fe400078e0004 */
[----:B--2---:R-:W2:Y:S04]  /*00b0*/  LDG.E R2, desc[UR4][R2.64] ;  /* 0x0000000402027981 */ /* 0x004ea8000c1e1900 */
[----:B------:R-:W3:Y:S01]  /*00c0*/  LDG.E R4, desc[UR4][R4.64] ;  /* 0x0000000404047981 */ /* 0x000ee2000c1e1900 */
[----:B------:R-:W0:Y:S01]  /*00d0*/  S2UR UR5, SR_CgaCtaId ;  /* 0x00000000000579c3 */ /* 0x000e220000008800 */
[----:B------:R-:W-:Y:S02]  /*00e0*/  UMOV UR4, 0x400 ;  /* 0x0000040000047882 */ /* 0x000fe40000000000 */
[----:B0-----:R-:W-:-:S06]  /*00f0*/  ULEA UR4, UR5, UR4, 0x18 ;  /* 0x0000000405047291 */ /* 0x001fcc000f8ec0ff */
[----:B------:R-:W-:-:S05]  /*0100*/  LEA R7, R11, UR4, 0x2 ;  /* 0x000000040b077c11 */ /* 0x000fca000f8e10ff */
[----:B------:R-:W-:Y:S01]  /*0110*/  IMAD R9, R6, 0x4, R7 ;  /* 0x0000000406097824 */ /* 0x000fe200078e0207 */
[----:B--2---:R0:W-:Y:S04]  /*0120*/  STS [R7], R2 ;  /* 0x0000000207007388 */ /* 0x0041e80000000800 */
[----:B---3--:R0:W-:Y:S02]  /*0130*/  STS [R9], R4 ;  /* 0x0000000409007388 */ /* 0x0081e40000000800 */
.L_x_0:
[----:B------:R-:W-:Y:S01]  /*0140*/  BAR.SYNC.DEFER_BLOCKING 0x0 ;  /* 0x0000000000007b1d */ /* 0x000fe20000010000 */
[----:B------:R-:W-:-:S13]  /*0150*/  ISETP.GE.U32.AND P0, PT, R11, R6, PT ;  /* 0x000000060b00720c */ /* 0x000fda0003f06070 */
[----:B------:R-:W-:Y:S01]  /*0160*/  @!P0 LEA R0, R6, R7, 0x2 ;  /* 0x0000000706008211 */ /* 0x000fe200078e10ff */
[----:B------:R-:W-:Y:S05]  /*0170*/  @!P0 LDS R3, [R7] ;  /* 0x0000000007038984 */ /* 0x000fea0000000800 */
[----:B------:R-:W0:Y:S02]  /*0180*/  @!P0 LDS R0, [R0] ;  /* 0x0000000000008984 */ /* 0x000e240000000800 */
[----:B0-----:R-:W-:-:S05]  /*0190*/  @!P0 IMAD.IADD R2, R0, 0x1, R3 ;  /* 0x0000000100028824 */ /* 0x001fca00078e0203 */
[----:B------:R1:W-:Y:S01]  /*01a0*/  @!P0 STS [R7], R2 ;  /* 0x0000000207008388 */ /* 0x0003e20000000800 */
[----:B------:R-:W-:Y:S02]  /*01b0*/  ISETP.GT.U32.AND P0, PT, R6, 0x1, PT ;  /* 0x000000010600780c */ /* 0x000fe40003f04070 */
[----:B------:R-:W-:-:S11]  /*01c0*/  SHF.R.U32.HI R6, RZ, 0x1, R6 ;  /* 0x00000001ff067819 */ /* 0x000fd60000011606 */
[----:B-1----:R-:W-:Y:S05]  /*01d0*/  @P0 BRA `(.L_x_0) ;  /* 0xfffffffc00d80947 */ /* 0x002fea000383ffff */
[----:B------:R-:W-:Y:S05]  /*01e0*/  EXIT ;  /* 0x000000000000794d */ /* 0x000fea0003800000 */
.L_x_1:
[----:B------:R-:W-:-:S00]  /*01f0*/  BRA `(.L_x_1) ;  /* 0xfffffffc00fc7947 */ /* 0x000fc0000383ffff */
[----:B------:R-:W-:-:S00]  /*0200*/  NOP ;  /* 0x0000000000007918 */ /* 0x000fc00000000000 */
[----:B------:R-:W-:-:S00]  /*0210*/  NOP ;  /* 0x0000000000007918 */ /* 0x000fc00000000000 */
[----:B------:R-:W-:-:S00]  /*0220*/  NOP ;  /* 0x0000000000007918 */ /* 0x000fc00000000000 */
[----:B------:R-:W-:-:S00]  /*0230*/  NOP ;  /* 0x0000000000007918 */ /* 0x000fc00000000000 */
[----:B------:R-:W-:-:S00]  /*0240*/  NOP ;  /* 0x0000000000007918 */ /* 0x000fc00000000000 */
[----:B------:R-:W-:-:S00]  /*0250*/  NOP ;  /* 0x0000000000007918 */ /* 0x000fc00000000000 */
[----:B------:R-:W-:-:S00]  /*0260*/  NOP ;  /* 0x0000000000007918 */ /* 0x000fc00000000000 */
[----:B------:R-:W-:-:S00]  /*0270*/  NOP ;  /* 0x0000000000007918 */ /* 0x000fc00000000000 */
.L_x_2:


//--------------------- .nv.shared._Z18deviceSumReductionPiS_i --------------------------
	.section	.nv.shared._Z18deviceSumReductionPiS_i,"aw",@nobits
	.sectionflags	@""
	.align	4
.nv.shared._Z18deviceSumReductionPiS_i:
	.zero		1056


//--------------------- .nv.shared.reserved.0     --------------------------
	.section	.nv.shared.reserved.0,"aw",@nobits
	.weak		__nv_reservedSMEM_offset_0_alias
	.size		__nv_reservedSMEM_offset_0_alias, 0, 64
	.other		__nv_reservedSMEM_offset_0_alias,@"STO_CUDA_RESERVED_SHARED STV_DEFAULT"
__nv_reservedSMEM_offset_0_alias:
	.zero		0
	.zero		64


//--------------------- .nv.constant0._Z18deviceSumReductionPiS_i --------------------------
	.section	.nv.constant0._Z18deviceSumReductionPiS_i,"a",@progbits
	.sectionflags	@""
	.align	4
.nv.constant0._Z18deviceSumReductionPiS_i:
	.zero		916


//--------------------- SYMBOLS --------------------------

	.type		.nv.reservedSmem.offset0,@object
	.size		.nv.reservedSmem.offset0,0x4
	.type		.nv.reservedSmem.cap,@object
	.size		.nv.reservedSmem.cap,0x4
